//
// Generated by NVIDIA NVVM Compiler
//
// Compiler Build ID: CL-36424714
// Cuda compilation tools, release 13.0, V13.0.88
// Based on NVVM 20.0.0
//

.version 9.0
.target sm_100
.address_size 64

	// .globl	_Z14add_one_kernelPfm

.visible .entry _Z14add_one_kernelPfm(
	.param .u64 .ptr .align 1 _Z14add_one_kernelPfm_param_0,
	.param .u64 _Z14add_one_kernelPfm_param_1
)
{
	.reg .pred 	%p<2>;
	.reg .b32 	%r<5>;
	.reg .b32 	%f<3>;
	.reg .b64 	%rd<7>;

	ld.param.u64 	%rd2, [_Z14add_one_kernelPfm_param_0];
	ld.param.u64 	%rd3, [_Z14add_one_kernelPfm_param_1];
	mov.u32 	%r1, %ctaid.x;
	mov.u32 	%r2, %ntid.x;
	mov.u32 	%r3, %tid.x;
	mad.lo.s32 	%r4, %r1, %r2, %r3;
	cvt.u64.u32 	%rd1, %r4;
	setp.le.u64 	%p1, %rd3, %rd1;
	@%p1 bra 	$L__BB0_2;
	cvta.to.global.u64 	%rd4, %rd2;
	shl.b64 	%rd5, %rd1, 2;
	add.s64 	%rd6, %rd4, %rd5;
	ld.global.f32 	%f1, [%rd6];
	add.f32 	%f2, %f1, 0f3F800000;
	st.global.f32 	[%rd6], %f2;
$L__BB0_2:
	ret;

}


// ===== COMPILED SASS (sm_100) =====

	.target	sm_100

	.elftype	@"ET_EXEC"


//--------------------- .note.nv.tkinfo           --------------------------
	.section	.note.nv.tkinfo,"",@"SHT_NOTE"
	.sectionflags	@"SHF_NOTE_NV_TKINFO"
	.tkinfo
        /*0018*/ 	.word	0x00000002
        /*0030*/ 	.string	""
        /*0030*/ 	.string	"ptxas"
        /*0030*/ 	.string	"Cuda compilation tools, release 13.0, V13.0.88"
        /*0030*/ 	.string	"Build cuda_13.0.r13.0/compiler.36424714_0"
        /*0030*/ 	.string	"-arch sm_100 -m 64 "



//--------------------- .note.nv.cuinfo           --------------------------
	.section	.note.nv.cuinfo,"",@"SHT_NOTE"
	.sectionflags	@"SHF_NOTE_NV_CUINFO"
        /*0018*/ 	.short	0x0002
        /*001a*/ 	.short	0x0064
        /*001c*/ 	.short	0x0082
	.zero		2


//--------------------- .nv.info                  --------------------------
	.section	.nv.info,"",@"SHT_CUDA_INFO"
	.align	4


	//----- nvinfo : EIATTR_REGCOUNT
	.align		4
        /*0000*/ 	.byte	0x04, 0x2f
        /*0002*/ 	.short	(.L_1 - .L_0)
	.align		4
.L_0:
        /*0004*/ 	.word	index@(_Z14add_one_kernelPfm)
        /*0008*/ 	.word	0x00000008


	//----- nvinfo : EIATTR_FRAME_SIZE
	.align		4
.L_1:
        /*000c*/ 	.byte	0x04, 0x11
        /*000e*/ 	.short	(.L_3 - .L_2)
	.align		4
.L_2:
        /*0010*/ 	.word	index@(_Z14add_one_kernelPfm)
        /*0014*/ 	.word	0x00000000


	//----- nvinfo : EIATTR_MIN_STACK_SIZE
	.align		4
.L_3:
        /*0018*/ 	.byte	0x04, 0x12
        /*001a*/ 	.short	(.L_5 - .L_4)
	.align		4
.L_4:
        /*001c*/ 	.word	index@(_Z14add_one_kernelPfm)
        /*0020*/ 	.word	0x00000000
.L_5:


//--------------------- .nv.compat                --------------------------
	.section	.nv.compat,"",@"SHT_CUDA_COMPAT_INFO"
	.align	4
        /*0000*/ 	.byte	0x02, 0x09, 0x00, 0x00, 0x02, 0x02, 0x01, 0x00, 0x02, 0x05, 0x05, 0x00, 0x03, 0x07, 0x01, 0x01
        /*0010*/ 	.byte	0x02, 0x03, 0x00, 0x00, 0x02, 0x06, 0x01, 0x00, 0x04, 0x0b, 0x08, 0x00, 0x09, 0x00, 0x00, 0x00
        /*0020*/ 	.byte	0x00, 0x00, 0x00, 0x00


//--------------------- .nv.info._Z14add_one_kernelPfm --------------------------
	.section	.nv.info._Z14add_one_kernelPfm,"",@"SHT_CUDA_INFO"
	.sectionflags	@""
	.align	4


	//----- nvinfo : EIATTR_CUDA_API_VERSION
	.align		4
        /*0000*/ 	.byte	0x04, 0x37
        /*0002*/ 	.short	(.L_7 - .L_6)
.L_6:
        /*0004*/ 	.word	0x00000082


	//----- nvinfo : EIATTR_KPARAM_INFO
	.align		4
.L_7:
        /*0008*/ 	.byte	0x04, 0x17
        /*000a*/ 	.short	(.L_9 - .L_8)
.L_8:
        /*000c*/ 	.word	0x00000000
        /*0010*/ 	.short	0x0001
        /*0012*/ 	.short	0x0008
        /*0014*/ 	.byte	0x00, 0xf0, 0x21, 0x00


	//----- nvinfo : EIATTR_KPARAM_INFO
	.align		4
.L_9:
        /*0018*/ 	.byte	0x04, 0x17
        /*001a*/ 	.short	(.L_11 - .L_10)
.L_10:
        /*001c*/ 	.word	0x00000000
        /*0020*/ 	.short	0x0000
        /*0022*/ 	.short	0x0000
        /*0024*/ 	.byte	0x00, 0xf5, 0x21, 0x00


	//----- nvinfo : EIATTR_SPARSE_MMA_MASK
	.align		4
.L_11:
        /*0028*/ 	.byte	0x03, 0x50
        /*002a*/ 	.short	0x0000


	//----- nvinfo : EIATTR_MAXREG_COUNT
	.align		4
        /*002c*/ 	.byte	0x03, 0x1b
        /*002e*/ 	.short	0x00ff


	//----- nvinfo : EIATTR_MERCURY_ISA_VERSION
	.align		4
        /*0030*/ 	.byte	0x03, 0x5f
        /*0032*/ 	.short	0x0101


	//----- nvinfo : EIATTR_VRC_CTA_INIT_COUNT
	.align		4
        /*0034*/ 	.byte	0x02, 0x4a
	.zero		1
	.zero		1


	//----- nvinfo : EIATTR_EXIT_INSTR_OFFSETS
	.align		4
        /*0038*/ 	.byte	0x04, 0x1c
        /*003a*/ 	.short	(.L_13 - .L_12)


	//   ....[0]....
.L_12:
        /*003c*/ 	.word	0x00000080


	//   ....[1]....
        /*0040*/ 	.word	0x00000100


	//----- nvinfo : EIATTR_CBANK_PARAM_SIZE
	.align		4
.L_13:
        /*0044*/ 	.byte	0x03, 0x19
        /*0046*/ 	.short	0x0010


	//----- nvinfo : EIATTR_PARAM_CBANK
	.align		4
        /*0048*/ 	.byte	0x04, 0x0a
        /*004a*/ 	.short	(.L_15 - .L_14)
	.align		4
.L_14:
        /*004c*/ 	.word	index@(.nv.constant0._Z14add_one_kernelPfm)
        /*0050*/ 	.short	0x0380
        /*0052*/ 	.short	0x0010


	//----- nvinfo : EIATTR_SW_WAR
	.align		4
.L_15:
        /*0054*/ 	.byte	0x04, 0x36
        /*0056*/ 	.short	(.L_17 - .L_16)
.L_16:
        /*0058*/ 	.word	0x00000008
.L_17:


//--------------------- .nv.callgraph             --------------------------
	.section	.nv.callgraph,"",@"SHT_CUDA_CALLGRAPH"
	.align	4
	.sectionentsize	8
	.align		4
        /*0000*/ 	.word	0x00000000
	.align		4
        /*0004*/ 	.word	0xffffffff
	.align		4
        /*0008*/ 	.word	0x00000000
	.align		4
        /*000c*/ 	.word	0xfffffffe
	.align		4
        /*0010*/ 	.word	0x00000000
	.align		4
        /*0014*/ 	.word	0xfffffffd
	.align		4
        /*0018*/ 	.word	0x00000000
	.align		4
        /*001c*/ 	.word	0xfffffffc


//--------------------- .text._Z14add_one_kernelPfm --------------------------
	.section	.text._Z14add_one_kernelPfm,"ax",@progbits
	.align	128
        .global         _Z14add_one_kernelPfm
        .type           _Z14add_one_kernelPfm,@function
        .size           _Z14add_one_kernelPfm,(.L_x_1 - _Z14add_one_kernelPfm)
        .other          _Z14add_one_kernelPfm,@"STO_CUDA_ENTRY STV_DEFAULT"
_Z14add_one_kernelPfm:
.text._Z14add_one_kernelPfm:
[----:B------:R-:W-:Y:S01]  /*0000*/  LDC R1, c[0x0][0x37c] ;  /* 0x0000df00ff017b82 */ /* 0x000fe20000000800 */
[----:B------:R-:W0:Y:S07]  /*0010*/  S2R R3, SR_TID.X ;  /* 0x0000000000037919 */ /* 0x000e2e0000002100 */
[----:B------:R-:W0:Y:S01]  /*0020*/  S2UR UR4, SR_CTAID.X ;  /* 0x00000000000479c3 */ /* 0x000e220000002500 */
[----:B------:R-:W1:Y:S07]  /*0030*/  LDCU.64 UR6, c[0x0][0x388] ;  /* 0x00007100ff0677ac */ /* 0x000e6e0008000a00 */
[----:B------:R-:W0:Y:S02]  /*0040*/  LDC R0, c[0x0][0x360] ;  /* 0x0000d800ff007b82 */ /* 0x000e240000000800 */
[----:B0-----:R-:W-:-:S05]  /*0050*/  IMAD R0, R0, UR4, R3 ;  /* 0x0000000400007c24 */ /* 0x001fca000f8e0203 */
[----:B-1----:R-:W-:-:S04]  /*0060*/  ISETP.GE.U32.AND P0, PT, R0, UR6, PT ;  /* 0x0000000600007c0c */ /* 0x002fc8000bf06070 */
[----:B------:R-:W-:-:S13]  /*0070*/  ISETP.GE.U32.AND.EX P0, PT, RZ, UR7, PT, P0 ;  /* 0x00000007ff007c0c */ /* 0x000fda000bf06100 */
[----:B------:R-:W-:Y:S05]  /*0080*/  @P0 EXIT ;  /* 0x000000000000094d */ /* 0x000fea0003800000 */
[----:B------:R-:W0:Y:S01]  /*0090*/  LDCU.64 UR6, c[0x0][0x380] ;  /* 0x00007000ff0677ac */ /* 0x000e220008000a00 */
[----:B------:R-:W1:Y:S01]  /*00a0*/  LDCU.64 UR4, c[0x0][0x358] ;  /* 0x00006b00ff0477ac */ /* 0x000e620008000a00 */
[----:B0-----:R-:W-:-:S04]  /*00b0*/  LEA R2, P0, R0, UR6, 0x2 ;  /* 0x0000000600027c11 */ /* 0x001fc8000f8010ff */
[----:B------:R-:W-:-:S05]  /*00c0*/  LEA.HI.X R3, R0, UR7, RZ, 0x2, P0 ;  /* 0x0000000700037c11 */ /* 0x000fca00080f14ff */
[----:B-1----:R-:W2:Y:S02]  /*00d0*/  LDG.E R0, desc[UR4][R2.64] ;  /* 0x0000000402007981 */ /* 0x002ea4000c1e1900 */
[----:B--2---:R-:W-:-:S05]  /*00e0*/  FADD R5, R0, 1 ;  /* 0x3f80000000057421 */ /* 0x004fca0000000000 */
[----:B------:R-:W-:Y:S01]  /*00f0*/  STG.E desc[UR4][R2.64], R5 ;  /* 0x0000000502007986 */ /* 0x000fe2000c101904 */
[----:B------:R-:W-:Y:S05]  /*0100*/  EXIT ;  /* 0x000000000000794d */ /* 0x000fea0003800000 */
.L_x_0:
[----:B------:R-:W-:-:S00]  /*0110*/  BRA `(.L_x_0) ;  /* 0xfffffffc00fc7947 */ /* 0x000fc0000383ffff */
[----:B------:R-:W-:-:S00]  /*0120*/  NOP ;  /* 0x0000000000007918 */ /* 0x000fc00000000000 */
        /* <DEDUP_REMOVED lines=13> */
.L_x_1:


//--------------------- .nv.shared.reserved.0     --------------------------
	.section	.nv.shared.reserved.0,"aw",@nobits
	.weak		__nv_reservedSMEM_offset_0_alias
	.size		__nv_reservedSMEM_offset_0_alias, 0, 64
	.other		__nv_reservedSMEM_offset_0_alias,@"STO_CUDA_RESERVED_SHARED STV_DEFAULT"
__nv_reservedSMEM_offset_0_alias:
	.zero		0
	.zero		64


//--------------------- .nv.constant0._Z14add_one_kernelPfm --------------------------
	.section	.nv.constant0._Z14add_one_kernelPfm,"a",@progbits
	.sectionflags	@""
	.align	4
.nv.constant0._Z14add_one_kernelPfm:
	.zero		912


//--------------------- SYMBOLS --------------------------

	.type		.nv.reservedSmem.offset0,@object
	.size		.nv.reservedSmem.offset0,0x4
